//
// Generated by NVIDIA NVVM Compiler
//
// Compiler Build ID: CL-36424714
// Cuda compilation tools, release 13.0, V13.0.88
// Based on NVVM 20.0.0
//

.version 9.0
.target sm_100
.address_size 64

	// .globl	_Z10matrixMultPfS_S_i
.global .align 4 .b8 precalc_xorwow_matrix[102400];
.global .align 4 .b8 precalc_xorwow_offset_matrix[102400];
.global .align 4 .b8 mrg32k3aM1[2304];
.global .align 4 .b8 mrg32k3aM2[2304];
.global .align 4 .b8 mrg32k3aM1SubSeq[2016];
.global .align 4 .b8 mrg32k3aM2SubSeq[2016];
.global .align 4 .b8 mrg32k3aM1Seq[2304];
.global .align 4 .b8 mrg32k3aM2Seq[2304];
.const .align 8 .b8 __cr_lgamma_table[72];
// _ZZ10matrixMultPfS_S_iE5tileA has been demoted
// _ZZ10matrixMultPfS_S_iE5tileB has been demoted

.visible .entry _Z10matrixMultPfS_S_i(
	.param .u64 .ptr .align 1 _Z10matrixMultPfS_S_i_param_0,
	.param .u64 .ptr .align 1 _Z10matrixMultPfS_S_i_param_1,
	.param .u64 .ptr .align 1 _Z10matrixMultPfS_S_i_param_2,
	.param .u32 _Z10matrixMultPfS_S_i_param_3
)
{
	.reg .pred 	%p<8>;
	.reg .b32 	%r<42>;
	.reg .b32 	%f<64>;
	.reg .b64 	%rd<13>;
	// demoted variable
	.shared .align 4 .b8 _ZZ10matrixMultPfS_S_iE5tileA[1024];
	// demoted variable
	.shared .align 4 .b8 _ZZ10matrixMultPfS_S_iE5tileB[1024];
	ld.param.u64 	%rd3, [_Z10matrixMultPfS_S_i_param_0];
	ld.param.u64 	%rd4, [_Z10matrixMultPfS_S_i_param_1];
	ld.param.u64 	%rd5, [_Z10matrixMultPfS_S_i_param_2];
	ld.param.u32 	%r25, [_Z10matrixMultPfS_S_i_param_3];
	mov.u32 	%r26, %ctaid.y;
	mov.u32 	%r1, %ntid.y;
	mov.u32 	%r39, %tid.y;
	mad.lo.s32 	%r3, %r26, %r1, %r39;
	mov.u32 	%r27, %ctaid.x;
	mov.u32 	%r4, %ntid.x;
	mov.u32 	%r37, %tid.x;
	mad.lo.s32 	%r6, %r27, %r4, %r37;
	setp.lt.s32 	%p1, %r25, 1;
	mov.f32 	%f63, 0f00000000;
	@%p1 bra 	$L__BB0_7;
	add.s32 	%r28, %r25, 15;
	shr.u32 	%r29, %r28, 4;
	shl.b32 	%r30, %r39, 6;
	mov.u32 	%r31, _ZZ10matrixMultPfS_S_iE5tileA;
	add.s32 	%r7, %r31, %r30;
	shl.b32 	%r32, %r37, 2;
	add.s32 	%r8, %r7, %r32;
	mov.u32 	%r33, _ZZ10matrixMultPfS_S_iE5tileB;
	add.s32 	%r10, %r33, %r32;
	add.s32 	%r9, %r10, %r30;
	neg.s32 	%r41, %r29;
	mad.lo.s32 	%r40, %r39, %r25, %r6;
	mul.lo.s32 	%r13, %r1, %r25;
	mad.lo.s32 	%r38, %r25, %r3, %r37;
	cvta.to.global.u64 	%rd1, %rd3;
	cvta.to.global.u64 	%rd2, %rd4;
	mov.f32 	%f63, 0f00000000;
$L__BB0_2:
	setp.ge.u32 	%p2, %r3, %r25;
	setp.ge.s32 	%p3, %r37, %r25;
	mov.f32 	%f61, 0f00000000;
	or.pred  	%p4, %p2, %p3;
	@%p4 bra 	$L__BB0_4;
	mul.wide.s32 	%rd6, %r38, 4;
	add.s64 	%rd7, %rd1, %rd6;
	ld.global.f32 	%f61, [%rd7];
$L__BB0_4:
	st.shared.f32 	[%r8], %f61;
	mov.f32 	%f62, 0f00000000;
	max.s32 	%r34, %r6, %r39;
	setp.ge.s32 	%p5, %r34, %r25;
	@%p5 bra 	$L__BB0_6;
	mul.wide.s32 	%rd8, %r40, 4;
	add.s64 	%rd9, %rd2, %rd8;
	ld.global.f32 	%f62, [%rd9];
$L__BB0_6:
	st.shared.f32 	[%r9], %f62;
	bar.sync 	0;
	ld.shared.f32 	%f12, [%r7];
	ld.shared.f32 	%f13, [%r10];
	fma.rn.f32 	%f14, %f12, %f13, %f63;
	ld.shared.f32 	%f15, [%r7+4];
	ld.shared.f32 	%f16, [%r10+64];
	fma.rn.f32 	%f17, %f15, %f16, %f14;
	ld.shared.f32 	%f18, [%r7+8];
	ld.shared.f32 	%f19, [%r10+128];
	fma.rn.f32 	%f20, %f18, %f19, %f17;
	ld.shared.f32 	%f21, [%r7+12];
	ld.shared.f32 	%f22, [%r10+192];
	fma.rn.f32 	%f23, %f21, %f22, %f20;
	ld.shared.f32 	%f24, [%r7+16];
	ld.shared.f32 	%f25, [%r10+256];
	fma.rn.f32 	%f26, %f24, %f25, %f23;
	ld.shared.f32 	%f27, [%r7+20];
	ld.shared.f32 	%f28, [%r10+320];
	fma.rn.f32 	%f29, %f27, %f28, %f26;
	ld.shared.f32 	%f30, [%r7+24];
	ld.shared.f32 	%f31, [%r10+384];
	fma.rn.f32 	%f32, %f30, %f31, %f29;
	ld.shared.f32 	%f33, [%r7+28];
	ld.shared.f32 	%f34, [%r10+448];
	fma.rn.f32 	%f35, %f33, %f34, %f32;
	ld.shared.f32 	%f36, [%r7+32];
	ld.shared.f32 	%f37, [%r10+512];
	fma.rn.f32 	%f38, %f36, %f37, %f35;
	ld.shared.f32 	%f39, [%r7+36];
	ld.shared.f32 	%f40, [%r10+576];
	fma.rn.f32 	%f41, %f39, %f40, %f38;
	ld.shared.f32 	%f42, [%r7+40];
	ld.shared.f32 	%f43, [%r10+640];
	fma.rn.f32 	%f44, %f42, %f43, %f41;
	ld.shared.f32 	%f45, [%r7+44];
	ld.shared.f32 	%f46, [%r10+704];
	fma.rn.f32 	%f47, %f45, %f46, %f44;
	ld.shared.f32 	%f48, [%r7+48];
	ld.shared.f32 	%f49, [%r10+768];
	fma.rn.f32 	%f50, %f48, %f49, %f47;
	ld.shared.f32 	%f51, [%r7+52];
	ld.shared.f32 	%f52, [%r10+832];
	fma.rn.f32 	%f53, %f51, %f52, %f50;
	ld.shared.f32 	%f54, [%r7+56];
	ld.shared.f32 	%f55, [%r10+896];
	fma.rn.f32 	%f56, %f54, %f55, %f53;
	ld.shared.f32 	%f57, [%r7+60];
	ld.shared.f32 	%f58, [%r10+960];
	fma.rn.f32 	%f63, %f57, %f58, %f56;
	bar.sync 	0;
	add.s32 	%r41, %r41, 1;
	setp.ne.s32 	%p6, %r41, 0;
	add.s32 	%r40, %r40, %r13;
	add.s32 	%r39, %r39, %r1;
	add.s32 	%r38, %r38, %r4;
	add.s32 	%r37, %r37, %r4;
	@%p6 bra 	$L__BB0_2;
$L__BB0_7:
	max.s32 	%r35, %r3, %r6;
	setp.ge.s32 	%p7, %r35, %r25;
	@%p7 bra 	$L__BB0_9;
	mad.lo.s32 	%r36, %r25, %r3, %r6;
	cvta.to.global.u64 	%rd10, %rd5;
	mul.wide.s32 	%rd11, %r36, 4;
	add.s64 	%rd12, %rd10, %rd11;
	atom.global.add.f32 	%f59, [%rd12], %f63;
$L__BB0_9:
	ret;

}


// ===== COMPILED SASS (sm_100) =====

	.target	sm_100

	.elftype	@"ET_EXEC"


//--------------------- .note.nv.tkinfo           --------------------------
	.section	.note.nv.tkinfo,"",@"SHT_NOTE"
	.sectionflags	@"SHF_NOTE_NV_TKINFO"
	.tkinfo
        /*0018*/ 	.word	0x00000002
        /*0030*/ 	.string	""
        /*0030*/ 	.string	"ptxas"
        /*0030*/ 	.string	"Cuda compilation tools, release 13.0, V13.0.88"
        /*0030*/ 	.string	"Build cuda_13.0.r13.0/compiler.36424714_0"
        /*0030*/ 	.string	"-arch sm_100 -m 64 "



//--------------------- .note.nv.cuinfo           --------------------------
	.section	.note.nv.cuinfo,"",@"SHT_NOTE"
	.sectionflags	@"SHF_NOTE_NV_CUINFO"
        /*0018*/ 	.short	0x0002
        /*001a*/ 	.short	0x0064
        /*001c*/ 	.short	0x0082
	.zero		2


//--------------------- .nv.info                  --------------------------
	.section	.nv.info,"",@"SHT_CUDA_INFO"
	.align	4


	//----- nvinfo : EIATTR_REGCOUNT
	.align		4
        /*0000*/ 	.byte	0x04, 0x2f
        /*0002*/ 	.short	(.L_10 - .L_9)
	.align		4
.L_9:
        /*0004*/ 	.word	index@(_Z10matrixMultPfS_S_i)
        /*0008*/ 	.word	0x00000020


	//----- nvinfo : EIATTR_FRAME_SIZE
	.align		4
.L_10:
        /*000c*/ 	.byte	0x04, 0x11
        /*000e*/ 	.short	(.L_12 - .L_11)
	.align		4
.L_11:
        /*0010*/ 	.word	index@(_Z10matrixMultPfS_S_i)
        /*0014*/ 	.word	0x00000000


	//----- nvinfo : EIATTR_MIN_STACK_SIZE
	.align		4
.L_12:
        /*0018*/ 	.byte	0x04, 0x12
        /*001a*/ 	.short	(.L_14 - .L_13)
	.align		4
.L_13:
        /*001c*/ 	.word	index@(_Z10matrixMultPfS_S_i)
        /*0020*/ 	.word	0x00000000
.L_14:


//--------------------- .nv.compat                --------------------------
	.section	.nv.compat,"",@"SHT_CUDA_COMPAT_INFO"
	.align	4
        /*0000*/ 	.byte	0x02, 0x09, 0x00, 0x00, 0x02, 0x02, 0x01, 0x00, 0x02, 0x05, 0x05, 0x00, 0x03, 0x07, 0x01, 0x01
        /*0010*/ 	.byte	0x02, 0x03, 0x00, 0x00, 0x02, 0x06, 0x01, 0x00, 0x04, 0x0b, 0x08, 0x00, 0x09, 0x00, 0x00, 0x00
        /*0020*/ 	.byte	0x00, 0x00, 0x00, 0x00


//--------------------- .nv.info._Z10matrixMultPfS_S_i --------------------------
	.section	.nv.info._Z10matrixMultPfS_S_i,"",@"SHT_CUDA_INFO"
	.sectionflags	@""
	.align	4


	//----- nvinfo : EIATTR_CUDA_API_VERSION
	.align		4
        /*0000*/ 	.byte	0x04, 0x37
        /*0002*/ 	.short	(.L_16 - .L_15)
.L_15:
        /*0004*/ 	.word	0x00000082


	//----- nvinfo : EIATTR_KPARAM_INFO
	.align		4
.L_16:
        /*0008*/ 	.byte	0x04, 0x17
        /*000a*/ 	.short	(.L_18 - .L_17)
.L_17:
        /*000c*/ 	.word	0x00000000
        /*0010*/ 	.short	0x0003
        /*0012*/ 	.short	0x0018
        /*0014*/ 	.byte	0x00, 0xf0, 0x11, 0x00


	//----- nvinfo : EIATTR_KPARAM_INFO
	.align		4
.L_18:
        /*0018*/ 	.byte	0x04, 0x17
        /*001a*/ 	.short	(.L_20 - .L_19)
.L_19:
        /*001c*/ 	.word	0x00000000
        /*0020*/ 	.short	0x0002
        /*0022*/ 	.short	0x0010
        /*0024*/ 	.byte	0x00, 0xf5, 0x21, 0x00


	//----- nvinfo : EIATTR_KPARAM_INFO
	.align		4
.L_20:
        /*0028*/ 	.byte	0x04, 0x17
        /*002a*/ 	.short	(.L_22 - .L_21)
.L_21:
        /*002c*/ 	.word	0x00000000
        /*0030*/ 	.short	0x0001
        /*0032*/ 	.short	0x0008
        /*0034*/ 	.byte	0x00, 0xf5, 0x21, 0x00


	//----- nvinfo : EIATTR_KPARAM_INFO
	.align		4
.L_22:
        /*0038*/ 	.byte	0x04, 0x17
        /*003a*/ 	.short	(.L_24 - .L_23)
.L_23:
        /*003c*/ 	.word	0x00000000
        /*0040*/ 	.short	0x0000
        /*0042*/ 	.short	0x0000
        /*0044*/ 	.byte	0x00, 0xf5, 0x21, 0x00


	//----- nvinfo : EIATTR_SPARSE_MMA_MASK
	.align		4
.L_24:
        /*0048*/ 	.byte	0x03, 0x50
        /*004a*/ 	.short	0x0000


	//----- nvinfo : EIATTR_MAXREG_COUNT
	.align		4
        /*004c*/ 	.byte	0x03, 0x1b
        /*004e*/ 	.short	0x00ff


	//----- nvinfo : EIATTR_NUM_BARRIERS
	.align		4
        /*0050*/ 	.byte	0x02, 0x4c
        /*0052*/ 	.byte	0x01
	.zero		1


	//----- nvinfo : EIATTR_MERCURY_ISA_VERSION
	.align		4
        /*0054*/ 	.byte	0x03, 0x5f
        /*0056*/ 	.short	0x0101


	//----- nvinfo : EIATTR_VRC_CTA_INIT_COUNT
	.align		4
        /*0058*/ 	.byte	0x02, 0x4a
	.zero		1
	.zero		1


	//----- nvinfo : EIATTR_EXIT_INSTR_OFFSETS
	.align		4
        /*005c*/ 	.byte	0x04, 0x1c
        /*005e*/ 	.short	(.L_26 - .L_25)


	//   ....[0]....
.L_25:
        /*0060*/ 	.word	0x000005c0


	//   ....[1]....
        /*0064*/ 	.word	0x00000610


	//----- nvinfo : EIATTR_CBANK_PARAM_SIZE
	.align		4
.L_26:
        /*0068*/ 	.byte	0x03, 0x19
        /*006a*/ 	.short	0x001c


	//----- nvinfo : EIATTR_PARAM_CBANK
	.align		4
        /*006c*/ 	.byte	0x04, 0x0a
        /*006e*/ 	.short	(.L_28 - .L_27)
	.align		4
.L_27:
        /*0070*/ 	.word	index@(.nv.constant0._Z10matrixMultPfS_S_i)
        /*0074*/ 	.short	0x0380
        /*0076*/ 	.short	0x001c


	//----- nvinfo : EIATTR_SW_WAR
	.align		4
.L_28:
        /*0078*/ 	.byte	0x04, 0x36
        /*007a*/ 	.short	(.L_30 - .L_29)
.L_29:
        /*007c*/ 	.word	0x00000008
.L_30:


//--------------------- .nv.callgraph             --------------------------
	.section	.nv.callgraph,"",@"SHT_CUDA_CALLGRAPH"
	.align	4
	.sectionentsize	8
	.align		4
        /*0000*/ 	.word	0x00000000
	.align		4
        /*0004*/ 	.word	0xffffffff
	.align		4
        /*0008*/ 	.word	0x00000000
	.align		4
        /*000c*/ 	.word	0xfffffffe
	.align		4
        /*0010*/ 	.word	0x00000000
	.align		4
        /*0014*/ 	.word	0xfffffffd
	.align		4
        /*0018*/ 	.word	0x00000000
	.align		4
        /*001c*/ 	.word	0xfffffffc


//--------------------- .nv.constant4             --------------------------
	.section	.nv.constant4,"a",@progbits
	.align	8
	.align		8
.nv.constant4:
        /*0000*/ 	.dword	precalc_xorwow_matrix
	.align		8
        /*0008*/ 	.dword	precalc_xorwow_offset_matrix
	.align		8
        /*0010*/ 	.dword	mrg32k3aM1
	.align		8
        /*0018*/ 	.dword	mrg32k3aM2
	.align		8
        /*0020*/ 	.dword	mrg32k3aM1SubSeq
	.align		8
        /*0028*/ 	.dword	mrg32k3aM2SubSeq
	.align		8
        /*0030*/ 	.dword	mrg32k3aM1Seq
	.align		8
        /*0038*/ 	.dword	mrg32k3aM2Seq


//--------------------- .nv.constant3             --------------------------
	.section	.nv.constant3,"a",@progbits
	.align	8
.nv.constant3:
	.type		__cr_lgamma_table,@object
	.size		__cr_lgamma_table,(.L_8 - __cr_lgamma_table)
__cr_lgamma_table:
        /*0000*/ 	.byte	0x00, 0x00, 0x00, 0x00, 0x00, 0x00, 0x00, 0x00, 0x00, 0x00, 0x00, 0x00, 0x00, 0x00, 0x00, 0x00
        /*0010*/ 	.byte	0xef, 0x39, 0xfa, 0xfe, 0x42, 0x2e, 0xe6, 0x3f, 0x02, 0x20, 0x2a, 0xfa, 0x0b, 0xab, 0xfc, 0x3f
        /*0020*/ 	.byte	0xf9, 0x2c, 0x92, 0x7c, 0xa7, 0x6c, 0x09, 0x40, 0xc9, 0x79, 0x44, 0x3c, 0x64, 0x26, 0x13, 0x40
        /*0030*/ 	.byte	0xca, 0x01, 0xcf, 0x3a, 0x27, 0x51, 0x1a, 0x40, 0x30, 0xcc, 0x2d, 0xf3, 0xe1, 0x0c, 0x21, 0x40
        /*0040*/ 	.byte	0x0d, 0xb7, 0xfc, 0x82, 0x8e, 0x35, 0x25, 0x40
.L_8:


//--------------------- .text._Z10matrixMultPfS_S_i --------------------------
	.section	.text._Z10matrixMultPfS_S_i,"ax",@progbits
	.align	128
        .global         _Z10matrixMultPfS_S_i
        .type           _Z10matrixMultPfS_S_i,@function
        .size           _Z10matrixMultPfS_S_i,(.L_x_3 - _Z10matrixMultPfS_S_i)
        .other          _Z10matrixMultPfS_S_i,@"STO_CUDA_ENTRY STV_DEFAULT"
_Z10matrixMultPfS_S_i:
.text._Z10matrixMultPfS_S_i:
[----:B------:R-:W-:Y:S01]  /*0000*/  LDC R1, c[0x0][0x37c] ;  /* 0x0000df00ff017b82 */ /* 0x000fe20000000800 */
[----:B------:R-:W0:Y:S01]  /*0010*/  S2R R3, SR_TID.Y ;  /* 0x0000000000037919 */ /* 0x000e220000002200 */
[----:B------:R-:W1:Y:S06]  /*0020*/  LDCU UR8, c[0x0][0x398] ;  /* 0x00007300ff0877ac */ /* 0x000e6c0008000800 */
[----:B------:R-:W0:Y:S01]  /*0030*/  LDC R0, c[0x0][0x364] ;  /* 0x0000d900ff007b82 */ /* 0x000e220000000800 */
[----:B------:R-:W-:Y:S01]  /*0040*/  HFMA2 R21, -RZ, RZ, 0, 0 ;  /* 0x00000000ff157431 */ /* 0x000fe200000001ff */
[----:B------:R-:W2:Y:S01]  /*0050*/  S2R R15, SR_TID.X ;  /* 0x00000000000f7919 */ /* 0x000ea20000002100 */
[----:B------:R-:W3:Y:S05]  /*0060*/  LDCU.64 UR10, c[0x0][0x358] ;  /* 0x00006b00ff0a77ac */ /* 0x000eea0008000a00 */
[----:B------:R-:W0:Y:S08]  /*0070*/  S2UR UR4, SR_CTAID.Y ;  /* 0x00000000000479c3 */ /* 0x000e300000002600 */
[----:B------:R-:W2:Y:S01]  /*0080*/  S2UR UR5, SR_CTAID.X ;  /* 0x00000000000579c3 */ /* 0x000ea20000002500 */
[----:B-1----:R-:W-:-:S07]  /*0090*/  UISETP.GE.AND UP0, UPT, UR8, 0x1, UPT ;  /* 0x000000010800788c */ /* 0x002fce000bf06270 */
[----:B------:R-:W2:Y:S01]  /*00a0*/  LDC R2, c[0x0][0x360] ;  /* 0x0000d800ff027b82 */ /* 0x000ea20000000800 */
[----:B0-----:R-:W-:Y:S02]  /*00b0*/  IMAD R12, R0, UR4, R3 ;  /* 0x00000004000c7c24 */ /* 0x001fe4000f8e0203 */
[----:B--2---:R-:W-:Y:S01]  /*00c0*/  IMAD R13, R2, UR5, R15 ;  /* 0x00000005020d7c24 */ /* 0x004fe2000f8e020f */
[----:B---3--:R-:W-:Y:S06]  /*00d0*/  BRA.U !UP0, `(.L_x_0) ;  /* 0x0000000508307547 */ /* 0x008fec000b800000 */
[----:B------:R-:W0:Y:S01]  /*00e0*/  S2UR UR7, SR_CgaCtaId ;  /* 0x00000000000779c3 */ /* 0x000e220000008800 */
[----:B------:R-:W-:Y:S01]  /*00f0*/  UMOV UR5, 0x400 ;  /* 0x0000040000057882 */ /* 0x000fe20000000000 */
[----:B------:R-:W-:Y:S01]  /*0100*/  UIADD3 UR4, UPT, UPT, UR8, 0xf, URZ ;  /* 0x0000000f08047890 */ /* 0x000fe2000fffe0ff */
[----:B------:R-:W-:Y:S01]  /*0110*/  MOV R21, RZ ;  /* 0x000000ff00157202 */ /* 0x000fe20000000f00 */
[----:B------:R-:W-:Y:S01]  /*0120*/  UIADD3 UR6, UPT, UPT, UR5, 0x400, URZ ;  /* 0x0000040005067890 */ /* 0x000fe2000fffe0ff */
[----:B------:R-:W-:Y:S01]  /*0130*/  IMAD R17, R3, UR8, R13 ;  /* 0x0000000803117c24 */ /* 0x000fe2000f8e020d */
[----:B------:R-:W-:Y:S01]  /*0140*/  USHF.R.U32.HI UR4, URZ, 0x4, UR4 ;  /* 0x00000004ff047899 */ /* 0x000fe20008011604 */
[----:B------:R-:W-:Y:S01]  /*0150*/  IMAD R19, R12, UR8, R15 ;  /* 0x000000080c137c24 */ /* 0x000fe2000f8e020f */
[----:B------:R-:W1:Y:S02]  /*0160*/  LDCU UR9, c[0x0][0x398] ;  /* 0x00007300ff0977ac */ /* 0x000e640008000800 */
[----:B------:R-:W-:-:S02]  /*0170*/  UIADD3 UR4, UPT, UPT, -UR4, URZ, URZ ;  /* 0x000000ff04047290 */ /* 0x000fc4000fffe1ff */
[----:B0-----:R-:W-:Y:S02]  /*0180*/  ULEA UR5, UR7, UR5, 0x18 ;  /* 0x0000000507057291 */ /* 0x001fe4000f8ec0ff */
[----:B------:R-:W-:-:S04]  /*0190*/  ULEA UR6, UR7, UR6, 0x18 ;  /* 0x0000000607067291 */ /* 0x000fc8000f8ec0ff */
[----:B------:R-:W-:Y:S02]  /*01a0*/  LEA R14, R3, UR5, 0x6 ;  /* 0x00000005030e7c11 */ /* 0x000fe4000f8e30ff */
[C---:B------:R-:W-:Y:S02]  /*01b0*/  LEA R16, R15.reuse, UR6, 0x2 ;  /* 0x000000060f107c11 */ /* 0x040fe4000f8e10ff */
[----:B------:R-:W-:Y:S02]  /*01c0*/  LEA R20, R15, R14, 0x2 ;  /* 0x0000000e0f147211 */ /* 0x000fe400078e10ff */
[----:B-1----:R-:W-:-:S07]  /*01d0*/  LEA R18, R3, R16, 0x6 ;  /* 0x0000001003127211 */ /* 0x002fce00078e30ff */
.L_x_1:
[----:B------:R-:W-:Y:S01]  /*01e0*/  UMOV UR8, UR9 ;  /* 0x0000000900087c82 */ /* 0x000fe20008000000 */
[----:B------:R-:W-:Y:S01]  /*01f0*/  VIMNMX R4, PT, PT, R13, R3, !PT ;  /* 0x000000030d047248 */ /* 0x000fe20007fe0100 */
[----:B------:R-:W-:Y:S01]  /*0200*/  HFMA2 R29, -RZ, RZ, 0, 0 ;  /* 0x00000000ff1d7431 */ /* 0x000fe200000001ff */
[----:B------:R-:W-:Y:S02]  /*0210*/  ISETP.GE.AND P0, PT, R15, UR8, PT ;  /* 0x000000080f007c0c */ /* 0x000fe4000bf06270 */
[----:B------:R-:W-:Y:S02]  /*0220*/  ISETP.GE.AND P1, PT, R4, UR8, PT ;  /* 0x0000000804007c0c */ /* 0x000fe4000bf26270 */
[----:B------:R-:W-:Y:S02]  /*0230*/  ISETP.GE.U32.OR P0, PT, R12, UR8, P0 ;  /* 0x000000080c007c0c */ /* 0x000fe40008706470 */
[----:B------:R-:W-:-:S09]  /*0240*/  MOV R26, RZ ;  /* 0x000000ff001a7202 */ /* 0x000fd20000000f00 */
[----:B------:R-:W0:Y:S08]  /*0250*/  @!P1 LDC.64 R4, c[0x0][0x388] ;  /* 0x0000e200ff049b82 */ /* 0x000e300000000a00 */
[----:B------:R-:W1:Y:S01]  /*0260*/  @!P0 LDC.64 R6, c[0x0][0x380] ;  /* 0x0000e000ff068b82 */ /* 0x000e620000000a00 */
[----:B0-----:R-:W-:-:S05]  /*0270*/  @!P1 IMAD.WIDE R22, R17, 0x4, R4 ;  /* 0x0000000411169825 */ /* 0x001fca00078e0204 */
[----:B------:R-:W2:Y:S01]  /*0280*/  @!P1 LDG.E R26, desc[UR10][R22.64] ;  /* 0x0000000a161a9981 */ /* 0x000ea2000c1e1900 */
[----:B-1----:R-:W-:-:S05]  /*0290*/  @!P0 IMAD.WIDE R6, R19, 0x4, R6 ;  /* 0x0000000413068825 */ /* 0x002fca00078e0206 */
[----:B------:R-:W3:Y:S01]  /*02a0*/  @!P0 LDG.E R29, desc[UR10][R6.64] ;  /* 0x0000000a061d8981 */ /* 0x000ee2000c1e1900 */
[----:B------:R-:W-:-:S04]  /*02b0*/  UIADD3 UR4, UPT, UPT, UR4, 0x1, URZ ;  /* 0x0000000104047890 */ /* 0x000fc8000fffe0ff */
[----:B------:R-:W-:Y:S01]  /*02c0*/  UISETP.NE.AND UP0, UPT, UR4, URZ, UPT ;  /* 0x000000ff0400728c */ /* 0x000fe2000bf05270 */
[C---:B------:R-:W-:Y:S01]  /*02d0*/  IADD3 R3, PT, PT, R0.reuse, R3, RZ ;  /* 0x0000000300037210 */ /* 0x040fe20007ffe0ff */
[----:B------:R-:W-:Y:S01]  /*02e0*/  IMAD R17, R0, UR8, R17 ;  /* 0x0000000800117c24 */ /* 0x000fe2000f8e0211 */
[C---:B------:R-:W-:Y:S02]  /*02f0*/  IADD3 R15, PT, PT, R2.reuse, R15, RZ ;  /* 0x0000000f020f7210 */ /* 0x040fe40007ffe0ff */
[----:B------:R-:W-:Y:S01]  /*0300*/  IADD3 R19, PT, PT, R2, R19, RZ ;  /* 0x0000001302137210 */ /* 0x000fe20007ffe0ff */
[----:B---3--:R-:W-:Y:S04]  /*0310*/  STS [R20], R29 ;  /* 0x0000001d14007388 */ /* 0x008fe80000000800 */
[----:B--2---:R-:W-:Y:S01]  /*0320*/  STS [R18], R26 ;  /* 0x0000001a12007388 */ /* 0x004fe20000000800 */
[----:B------:R-:W-:Y:S06]  /*0330*/  BAR.SYNC.DEFER_BLOCKING 0x0 ;  /* 0x0000000000007b1d */ /* 0x000fec0000010000 */
[----:B------:R-:W-:Y:S04]  /*0340*/  LDS R28, [R16] ;  /* 0x00000000101c7984 */ /* 0x000fe80000000800 */
[----:B------:R-:W0:Y:S04]  /*0350*/  LDS.128 R8, [R14] ;  /* 0x000000000e087984 */ /* 0x000e280000000c00 */
[----:B------:R-:W1:Y:S04]  /*0360*/  LDS R23, [R16+0x40] ;  /* 0x0000400010177984 */ /* 0x000e680000000800 */
[----:B------:R-:W2:Y:S04]  /*0370*/  LDS R27, [R16+0x80] ;  /* 0x00008000101b7984 */ /* 0x000ea80000000800 */
[----:B------:R-:W3:Y:S04]  /*0380*/  LDS R24, [R16+0xc0] ;  /* 0x0000c00010187984 */ /* 0x000ee80000000800 */
[----:B------:R-:W-:Y:S04]  /*0390*/  LDS R25, [R16+0x100] ;  /* 0x0001000010197984 */ /* 0x000fe80000000800 */
[----:B------:R-:W4:Y:S04]  /*03a0*/  LDS.128 R4, [R14+0x10] ;  /* 0x000010000e047984 */ /* 0x000f280000000c00 */
[----:B------:R-:W5:Y:S04]  /*03b0*/  LDS R22, [R16+0x140] ;  /* 0x0001400010167984 */ /* 0x000f680000000800 */
[----:B------:R-:W-:Y:S01]  /*03c0*/  LDS R26, [R16+0x1c0] ;  /* 0x0001c000101a7984 */ /* 0x000fe20000000800 */
[----:B0-----:R-:W-:-:S03]  /*03d0*/  FFMA R8, R8, R28, R21 ;  /* 0x0000001c08087223 */ /* 0x001fc60000000015 */
[----:B------:R-:W-:Y:S01]  /*03e0*/  LDS R21, [R16+0x200] ;  /* 0x0002000010157984 */ /* 0x000fe20000000800 */
[----:B-1----:R-:W-:-:S03]  /*03f0*/  FFMA R8, R23, R9, R8 ;  /* 0x0000000917087223 */ /* 0x002fc60000000008 */
[----:B------:R-:W0:Y:S01]  /*0400*/  LDS R23, [R16+0x180] ;  /* 0x0001800010177984 */ /* 0x000e220000000800 */
[----:B--2---:R-:W-:-:S03]  /*0410*/  FFMA R27, R27, R10, R8 ;  /* 0x0000000a1b1b7223 */ /* 0x004fc60000000008 */
[----:B------:R-:W-:Y:S01]  /*0420*/  LDS R28, [R16+0x380] ;  /* 0x00038000101c7984 */ /* 0x000fe20000000800 */
[----:B---3--:R-:W-:-:S03]  /*0430*/  FFMA R27, R24, R11, R27 ;  /* 0x0000000b181b7223 */ /* 0x008fc6000000001b */
[----:B------:R-:W1:Y:S04]  /*0440*/  LDS.128 R8, [R14+0x20] ;  /* 0x000020000e087984 */ /* 0x000e680000000c00 */
[----:B------:R-:W2:Y:S01]  /*0450*/  LDS R24, [R16+0x240] ;  /* 0x0002400010187984 */ /* 0x000ea20000000800 */
[----:B----4-:R-:W-:-:S04]  /*0460*/  FFMA R25, R4, R25, R27 ;  /* 0x0000001904197223 */ /* 0x010fc8000000001b */
[----:B-----5:R-:W-:Y:S02]  /*0470*/  FFMA R22, R22, R5, R25 ;  /* 0x0000000516167223 */ /* 0x020fe40000000019 */
[----:B------:R-:W3:Y:S02]  /*0480*/  LDS R25, [R16+0x280] ;  /* 0x0002800010197984 */ /* 0x000ee40000000800 */
[----:B0-----:R-:W-:Y:S02]  /*0490*/  FFMA R23, R23, R6, R22 ;  /* 0x0000000617177223 */ /* 0x001fe40000000016 */
[----:B------:R-:W0:Y:S02]  /*04a0*/  LDS R22, [R16+0x2c0] ;  /* 0x0002c00010167984 */ /* 0x000e240000000800 */
[----:B------:R-:W-:Y:S02]  /*04b0*/  FFMA R27, R26, R7, R23 ;  /* 0x000000071a1b7223 */ /* 0x000fe40000000017 */
[----:B------:R-:W-:Y:S04]  /*04c0*/  LDS R23, [R16+0x300] ;  /* 0x0003000010177984 */ /* 0x000fe80000000800 */
[----:B------:R-:W4:Y:S01]  /*04d0*/  LDS.128 R4, [R14+0x30] ;  /* 0x000030000e047984 */ /* 0x000f220000000c00 */
[----:B-1----:R-:W-:-:S03]  /*04e0*/  FFMA R21, R8, R21, R27 ;  /* 0x0000001508157223 */ /* 0x002fc6000000001b */
[----:B------:R-:W1:Y:S01]  /*04f0*/  LDS R8, [R16+0x340] ;  /* 0x0003400010087984 */ /* 0x000e620000000800 */
[----:B--2---:R-:W-:-:S03]  /*0500*/  FFMA R26, R24, R9, R21 ;  /* 0x00000009181a7223 */ /* 0x004fc60000000015 */
[----:B------:R-:W2:Y:S01]  /*0510*/  LDS R24, [R16+0x3c0] ;  /* 0x0003c00010187984 */ /* 0x000ea20000000800 */
[----:B---3--:R-:W-:-:S04]  /*0520*/  FFMA R25, R25, R10, R26 ;  /* 0x0000000a19197223 */ /* 0x008fc8000000001a */
[----:B0-----:R-:W-:-:S04]  /*0530*/  FFMA R11, R22, R11, R25 ;  /* 0x0000000b160b7223 */ /* 0x001fc80000000019 */
[----:B----4-:R-:W-:-:S04]  /*0540*/  FFMA R11, R4, R23, R11 ;  /* 0x00000017040b7223 */ /* 0x010fc8000000000b */
[----:B-1----:R-:W-:-:S04]  /*0550*/  FFMA R5, R8, R5, R11 ;  /* 0x0000000508057223 */ /* 0x002fc8000000000b */
[----:B------:R-:W-:-:S04]  /*0560*/  FFMA R5, R28, R6, R5 ;  /* 0x000000061c057223 */ /* 0x000fc80000000005 */
[----:B--2---:R-:W-:Y:S01]  /*0570*/  FFMA R21, R24, R7, R5 ;  /* 0x0000000718157223 */ /* 0x004fe20000000005 */
[----:B------:R-:W-:Y:S06]  /*0580*/  BAR.SYNC.DEFER_BLOCKING 0x0 ;  /* 0x0000000000007b1d */ /* 0x000fec0000010000 */
[----:B------:R-:W-:Y:S05]  /*0590*/  BRA.U UP0, `(.L_x_1) ;  /* 0xfffffffd00107547 */ /* 0x000fea000b83ffff */
.L_x_0:
[----:B------:R-:W-:-:S04]  /*05a0*/  VIMNMX R0, PT, PT, R12, R13, !PT ;  /* 0x0000000d0c007248 */ /* 0x000fc80007fe0100 */
[----:B------:R-:W-:-:S13]  /*05b0*/  ISETP.GE.AND P0, PT, R0, UR8, PT ;  /* 0x0000000800007c0c */ /* 0x000fda000bf06270 */
[----:B------:R-:W-:Y:S05]  /*05c0*/  @P0 EXIT ;  /* 0x000000000000094d */ /* 0x000fea0003800000 */
[----:B------:R-:W0:Y:S01]  /*05d0*/  LDC.64 R2, c[0x0][0x390] ;  /* 0x0000e400ff027b82 */ /* 0x000e220000000a00 */
[----:B------:R-:W-:-:S04]  /*05e0*/  IMAD R13, R12, UR8, R13 ;  /* 0x000000080c0d7c24 */ /* 0x000fc8000f8e020d */
[----:B0-----:R-:W-:-:S05]  /*05f0*/  IMAD.WIDE R2, R13, 0x4, R2 ;  /* 0x000000040d027825 */ /* 0x001fca00078e0202 */
[----:B------:R-:W-:Y:S01]  /*0600*/  REDG.E.ADD.F32.FTZ.RN.STRONG.GPU desc[UR10][R2.64], R21 ;  /* 0x00000015020079a6 */ /* 0x000fe2000c12f30a */
[----:B------:R-:W-:Y:S05]  /*0610*/  EXIT ;  /* 0x000000000000794d */ /* 0x000fea0003800000 */
.L_x_2:
[----:B------:R-:W-:-:S00]  /*0620*/  BRA `(.L_x_2) ;  /* 0xfffffffc00fc7947 */ /* 0x000fc0000383ffff */
[----:B------:R-:W-:-:S00]  /*0630*/  NOP ;  /* 0x0000000000007918 */ /* 0x000fc00000000000 */
        /* <DEDUP_REMOVED lines=12> */
.L_x_3:


//--------------------- .nv.global.init           --------------------------
	.section	.nv.global.init,"aw",@progbits
	.align	4
.nv.global.init:
	.type		mrg32k3aM1SubSeq,@object
	.size		mrg32k3aM1SubSeq,(mrg32k3aM2SubSeq - mrg32k3aM1SubSeq)
mrg32k3aM1SubSeq:
        /*0000*/ 	.byte	0x0b, 0xcc, 0xee, 0x04, 0x73, 0x29, 0x8b, 0x6f, 0xf6, 0x53, 0x03, 0xf6, 0x23, 0xf6, 0xea, 0xda
        /* <DEDUP_REMOVED lines=125> */
	.type		mrg32k3aM2SubSeq,@object
	.size		mrg32k3aM2SubSeq,(mrg32k3aM1 - mrg32k3aM2SubSeq)
mrg32k3aM2SubSeq:
        /* <DEDUP_REMOVED lines=126> */
	.type		mrg32k3aM1,@object
	.size		mrg32k3aM1,(mrg32k3aM1Seq - mrg32k3aM1)
mrg32k3aM1:
        /* <DEDUP_REMOVED lines=144> */
	.type		mrg32k3aM1Seq,@object
	.size		mrg32k3aM1Seq,(mrg32k3aM2 - mrg32k3aM1Seq)
mrg32k3aM1Seq:
        /* <DEDUP_REMOVED lines=144> */
	.type		mrg32k3aM2,@object
	.size		mrg32k3aM2,(mrg32k3aM2Seq - mrg32k3aM2)
mrg32k3aM2:
        /* <DEDUP_REMOVED lines=144> */
	.type		mrg32k3aM2Seq,@object
	.size		mrg32k3aM2Seq,(precalc_xorwow_matrix - mrg32k3aM2Seq)
mrg32k3aM2Seq:
        /* <DEDUP_REMOVED lines=144> */
	.type		precalc_xorwow_matrix,@object
	.size		precalc_xorwow_matrix,(precalc_xorwow_offset_matrix - precalc_xorwow_matrix)
precalc_xorwow_matrix:
        /* <DEDUP_REMOVED lines=6400> */
	.type		precalc_xorwow_offset_matrix,@object
	.size		precalc_xorwow_offset_matrix,(.L_1 - precalc_xorwow_offset_matrix)
precalc_xorwow_offset_matrix:
        /* <DEDUP_REMOVED lines=6400> */
.L_1:


//--------------------- .nv.shared._Z10matrixMultPfS_S_i --------------------------
	.section	.nv.shared._Z10matrixMultPfS_S_i,"aw",@nobits
	.sectionflags	@""
	.align	4
.nv.shared._Z10matrixMultPfS_S_i:
	.zero		3072


//--------------------- .nv.shared.reserved.0     --------------------------
	.section	.nv.shared.reserved.0,"aw",@nobits
	.weak		__nv_reservedSMEM_offset_0_alias
	.size		__nv_reservedSMEM_offset_0_alias, 0, 64
	.other		__nv_reservedSMEM_offset_0_alias,@"STO_CUDA_RESERVED_SHARED STV_DEFAULT"
__nv_reservedSMEM_offset_0_alias:
	.zero		0
	.zero		64


//--------------------- .nv.constant0._Z10matrixMultPfS_S_i --------------------------
	.section	.nv.constant0._Z10matrixMultPfS_S_i,"a",@progbits
	.sectionflags	@""
	.align	4
.nv.constant0._Z10matrixMultPfS_S_i:
	.zero		924


//--------------------- SYMBOLS --------------------------

	.type		.nv.reservedSmem.offset0,@object
	.size		.nv.reservedSmem.offset0,0x4
	.type		.nv.reservedSmem.cap,@object
	.size		.nv.reservedSmem.cap,0x4
